//
// Generated by NVIDIA NVVM Compiler
//
// Compiler Build ID: CL-36424714
// Cuda compilation tools, release 13.0, V13.0.88
// Based on NVVM 20.0.0
//

.version 9.0
.target sm_100
.address_size 64

	// .globl	_Z8additionPA2_iPA2_KiS3_

.visible .entry _Z8additionPA2_iPA2_KiS3_(
	.param .u64 .ptr .align 1 _Z8additionPA2_iPA2_KiS3__param_0,
	.param .u64 .ptr .align 1 _Z8additionPA2_iPA2_KiS3__param_1,
	.param .u64 .ptr .align 1 _Z8additionPA2_iPA2_KiS3__param_2
)
{
	.reg .b32 	%r<12>;
	.reg .b64 	%rd<15>;

	ld.param.u64 	%rd1, [_Z8additionPA2_iPA2_KiS3__param_0];
	ld.param.u64 	%rd2, [_Z8additionPA2_iPA2_KiS3__param_1];
	ld.param.u64 	%rd3, [_Z8additionPA2_iPA2_KiS3__param_2];
	cvta.to.global.u64 	%rd4, %rd1;
	cvta.to.global.u64 	%rd5, %rd3;
	cvta.to.global.u64 	%rd6, %rd2;
	mov.u32 	%r1, %ntid.y;
	mov.u32 	%r2, %ctaid.y;
	mov.u32 	%r3, %tid.y;
	mad.lo.s32 	%r4, %r1, %r2, %r3;
	mov.u32 	%r5, %ntid.x;
	mov.u32 	%r6, %ctaid.x;
	mov.u32 	%r7, %tid.x;
	mad.lo.s32 	%r8, %r5, %r6, %r7;
	mul.wide.u32 	%rd7, %r4, 8;
	add.s64 	%rd8, %rd6, %rd7;
	mul.wide.s32 	%rd9, %r8, 4;
	add.s64 	%rd10, %rd8, %rd9;
	ld.global.u32 	%r9, [%rd10];
	add.s64 	%rd11, %rd5, %rd7;
	add.s64 	%rd12, %rd11, %rd9;
	ld.global.u32 	%r10, [%rd12];
	add.s32 	%r11, %r10, %r9;
	add.s64 	%rd13, %rd4, %rd7;
	add.s64 	%rd14, %rd13, %rd9;
	st.global.u32 	[%rd14], %r11;
	ret;

}


// ===== COMPILED SASS (sm_100) =====

	.target	sm_100

	.elftype	@"ET_EXEC"


//--------------------- .note.nv.tkinfo           --------------------------
	.section	.note.nv.tkinfo,"",@"SHT_NOTE"
	.sectionflags	@"SHF_NOTE_NV_TKINFO"
	.tkinfo
        /*0018*/ 	.word	0x00000002
        /*0030*/ 	.string	""
        /*0030*/ 	.string	"ptxas"
        /*0030*/ 	.string	"Cuda compilation tools, release 13.0, V13.0.88"
        /*0030*/ 	.string	"Build cuda_13.0.r13.0/compiler.36424714_0"
        /*0030*/ 	.string	"-arch sm_100 -m 64 "



//--------------------- .note.nv.cuinfo           --------------------------
	.section	.note.nv.cuinfo,"",@"SHT_NOTE"
	.sectionflags	@"SHF_NOTE_NV_CUINFO"
        /*0018*/ 	.short	0x0002
        /*001a*/ 	.short	0x0064
        /*001c*/ 	.short	0x0082
	.zero		2


//--------------------- .nv.info                  --------------------------
	.section	.nv.info,"",@"SHT_CUDA_INFO"
	.align	4


	//----- nvinfo : EIATTR_REGCOUNT
	.align		4
        /*0000*/ 	.byte	0x04, 0x2f
        /*0002*/ 	.short	(.L_1 - .L_0)
	.align		4
.L_0:
        /*0004*/ 	.word	index@(_Z8additionPA2_iPA2_KiS3_)
        /*0008*/ 	.word	0x0000000e


	//----- nvinfo : EIATTR_FRAME_SIZE
	.align		4
.L_1:
        /*000c*/ 	.byte	0x04, 0x11
        /*000e*/ 	.short	(.L_3 - .L_2)
	.align		4
.L_2:
        /*0010*/ 	.word	index@(_Z8additionPA2_iPA2_KiS3_)
        /*0014*/ 	.word	0x00000000


	//----- nvinfo : EIATTR_MIN_STACK_SIZE
	.align		4
.L_3:
        /*0018*/ 	.byte	0x04, 0x12
        /*001a*/ 	.short	(.L_5 - .L_4)
	.align		4
.L_4:
        /*001c*/ 	.word	index@(_Z8additionPA2_iPA2_KiS3_)
        /*0020*/ 	.word	0x00000000
.L_5:


//--------------------- .nv.compat                --------------------------
	.section	.nv.compat,"",@"SHT_CUDA_COMPAT_INFO"
	.align	4
        /*0000*/ 	.byte	0x02, 0x09, 0x00, 0x00, 0x02, 0x02, 0x01, 0x00, 0x02, 0x05, 0x05, 0x00, 0x03, 0x07, 0x01, 0x01
        /*0010*/ 	.byte	0x02, 0x03, 0x00, 0x00, 0x02, 0x06, 0x01, 0x00, 0x04, 0x0b, 0x08, 0x00, 0x09, 0x00, 0x00, 0x00
        /*0020*/ 	.byte	0x00, 0x00, 0x00, 0x00


//--------------------- .nv.info._Z8additionPA2_iPA2_KiS3_ --------------------------
	.section	.nv.info._Z8additionPA2_iPA2_KiS3_,"",@"SHT_CUDA_INFO"
	.sectionflags	@""
	.align	4


	//----- nvinfo : EIATTR_CUDA_API_VERSION
	.align		4
        /*0000*/ 	.byte	0x04, 0x37
        /*0002*/ 	.short	(.L_7 - .L_6)
.L_6:
        /*0004*/ 	.word	0x00000082


	//----- nvinfo : EIATTR_KPARAM_INFO
	.align		4
.L_7:
        /*0008*/ 	.byte	0x04, 0x17
        /*000a*/ 	.short	(.L_9 - .L_8)
.L_8:
        /*000c*/ 	.word	0x00000000
        /*0010*/ 	.short	0x0002
        /*0012*/ 	.short	0x0010
        /*0014*/ 	.byte	0x00, 0xf5, 0x21, 0x00


	//----- nvinfo : EIATTR_KPARAM_INFO
	.align		4
.L_9:
        /*0018*/ 	.byte	0x04, 0x17
        /*001a*/ 	.short	(.L_11 - .L_10)
.L_10:
        /*001c*/ 	.word	0x00000000
        /*0020*/ 	.short	0x0001
        /*0022*/ 	.short	0x0008
        /*0024*/ 	.byte	0x00, 0xf5, 0x21, 0x00


	//----- nvinfo : EIATTR_KPARAM_INFO
	.align		4
.L_11:
        /*0028*/ 	.byte	0x04, 0x17
        /*002a*/ 	.short	(.L_13 - .L_12)
.L_12:
        /*002c*/ 	.word	0x00000000
        /*0030*/ 	.short	0x0000
        /*0032*/ 	.short	0x0000
        /*0034*/ 	.byte	0x00, 0xf5, 0x21, 0x00


	//----- nvinfo : EIATTR_SPARSE_MMA_MASK
	.align		4
.L_13:
        /*0038*/ 	.byte	0x03, 0x50
        /*003a*/ 	.short	0x0000


	//----- nvinfo : EIATTR_MAXREG_COUNT
	.align		4
        /*003c*/ 	.byte	0x03, 0x1b
        /*003e*/ 	.short	0x00ff


	//----- nvinfo : EIATTR_MERCURY_ISA_VERSION
	.align		4
        /*0040*/ 	.byte	0x03, 0x5f
        /*0042*/ 	.short	0x0101


	//----- nvinfo : EIATTR_VRC_CTA_INIT_COUNT
	.align		4
        /*0044*/ 	.byte	0x02, 0x4a
	.zero		1
	.zero		1


	//----- nvinfo : EIATTR_EXIT_INSTR_OFFSETS
	.align		4
        /*0048*/ 	.byte	0x04, 0x1c
        /*004a*/ 	.short	(.L_15 - .L_14)


	//   ....[0]....
.L_14:
        /*004c*/ 	.word	0x00000170


	//----- nvinfo : EIATTR_CBANK_PARAM_SIZE
	.align		4
.L_15:
        /*0050*/ 	.byte	0x03, 0x19
        /*0052*/ 	.short	0x0018


	//----- nvinfo : EIATTR_PARAM_CBANK
	.align		4
        /*0054*/ 	.byte	0x04, 0x0a
        /*0056*/ 	.short	(.L_17 - .L_16)
	.align		4
.L_16:
        /*0058*/ 	.word	index@(.nv.constant0._Z8additionPA2_iPA2_KiS3_)
        /*005c*/ 	.short	0x0380
        /*005e*/ 	.short	0x0018


	//----- nvinfo : EIATTR_SW_WAR
	.align		4
.L_17:
        /*0060*/ 	.byte	0x04, 0x36
        /*0062*/ 	.short	(.L_19 - .L_18)
.L_18:
        /*0064*/ 	.word	0x00000008
.L_19:


//--------------------- .nv.callgraph             --------------------------
	.section	.nv.callgraph,"",@"SHT_CUDA_CALLGRAPH"
	.align	4
	.sectionentsize	8
	.align		4
        /*0000*/ 	.word	0x00000000
	.align		4
        /*0004*/ 	.word	0xffffffff
	.align		4
        /*0008*/ 	.word	0x00000000
	.align		4
        /*000c*/ 	.word	0xfffffffe
	.align		4
        /*0010*/ 	.word	0x00000000
	.align		4
        /*0014*/ 	.word	0xfffffffd
	.align		4
        /*0018*/ 	.word	0x00000000
	.align		4
        /*001c*/ 	.word	0xfffffffc


//--------------------- .text._Z8additionPA2_iPA2_KiS3_ --------------------------
	.section	.text._Z8additionPA2_iPA2_KiS3_,"ax",@progbits
	.align	128
        .global         _Z8additionPA2_iPA2_KiS3_
        .type           _Z8additionPA2_iPA2_KiS3_,@function
        .size           _Z8additionPA2_iPA2_KiS3_,(.L_x_1 - _Z8additionPA2_iPA2_KiS3_)
        .other          _Z8additionPA2_iPA2_KiS3_,@"STO_CUDA_ENTRY STV_DEFAULT"
_Z8additionPA2_iPA2_KiS3_:
.text._Z8additionPA2_iPA2_KiS3_:
[----:B------:R-:W-:Y:S01]  /*0000*/  LDC R1, c[0x0][0x37c] ;  /* 0x0000df00ff017b82 */ /* 0x000fe20000000800 */
[----:B------:R-:W0:Y:S07]  /*0010*/  S2R R9, SR_CTAID.Y ;  /* 0x0000000000097919 */ /* 0x000e2e0000002600 */
[----:B------:R-:W1:Y:S01]  /*0020*/  LDC.64 R2, c[0x0][0x388] ;  /* 0x0000e200ff027b82 */ /* 0x000e620000000a00 */
[----:B------:R-:W0:Y:S01]  /*0030*/  LDCU UR6, c[0x0][0x364] ;  /* 0x00006c80ff0677ac */ /* 0x000e220008000800 */
[----:B------:R-:W0:Y:S01]  /*0040*/  S2R R0, SR_TID.Y ;  /* 0x0000000000007919 */ /* 0x000e220000002200 */
[----:B------:R-:W2:Y:S01]  /*0050*/  LDCU UR7, c[0x0][0x360] ;  /* 0x00006c00ff0777ac */ /* 0x000ea20008000800 */
[----:B------:R-:W2:Y:S04]  /*0060*/  S2R R11, SR_CTAID.X ;  /* 0x00000000000b7919 */ /* 0x000ea80000002500 */
[----:B------:R-:W3:Y:S01]  /*0070*/  LDC.64 R4, c[0x0][0x390] ;  /* 0x0000e400ff047b82 */ /* 0x000ee20000000a00 */
[----:B------:R-:W4:Y:S01]  /*0080*/  LDCU.64 UR4, c[0x0][0x358] ;  /* 0x00006b00ff0477ac */ /* 0x000f220008000a00 */
[----:B------:R-:W2:Y:S01]  /*0090*/  S2R R6, SR_TID.X ;  /* 0x0000000000067919 */ /* 0x000ea20000002100 */
[----:B0-----:R-:W-:-:S04]  /*00a0*/  IMAD R9, R9, UR6, R0 ;  /* 0x0000000609097c24 */ /* 0x001fc8000f8e0200 */
[----:B-1----:R-:W-:-:S04]  /*00b0*/  IMAD.WIDE.U32 R2, R9, 0x8, R2 ;  /* 0x0000000809027825 */ /* 0x002fc800078e0002 */
[----:B---3--:R-:W-:-:S04]  /*00c0*/  IMAD.WIDE.U32 R4, R9, 0x8, R4 ;  /* 0x0000000809047825 */ /* 0x008fc800078e0004 */
[----:B--2---:R-:W-:Y:S02]  /*00d0*/  IMAD R11, R11, UR7, R6 ;  /* 0x000000070b0b7c24 */ /* 0x004fe4000f8e0206 */
[----:B------:R-:W0:Y:S02]  /*00e0*/  LDC.64 R6, c[0x0][0x380] ;  /* 0x0000e000ff067b82 */ /* 0x000e240000000a00 */
[----:B------:R-:W-:-:S04]  /*00f0*/  IMAD.WIDE R2, R11, 0x4, R2 ;  /* 0x000000040b027825 */ /* 0x000fc800078e0202 */
[----:B------:R-:W-:Y:S02]  /*0100*/  IMAD.WIDE R4, R11, 0x4, R4 ;  /* 0x000000040b047825 */ /* 0x000fe400078e0204 */
[----:B----4-:R-:W2:Y:S04]  /*0110*/  LDG.E R2, desc[UR4][R2.64] ;  /* 0x0000000402027981 */ /* 0x010ea8000c1e1900 */
[----:B------:R-:W2:Y:S01]  /*0120*/  LDG.E R5, desc[UR4][R4.64] ;  /* 0x0000000404057981 */ /* 0x000ea2000c1e1900 */
[----:B0-----:R-:W-:-:S04]  /*0130*/  IMAD.WIDE.U32 R6, R9, 0x8, R6 ;  /* 0x0000000809067825 */ /* 0x001fc800078e0006 */
[----:B------:R-:W-:Y:S01]  /*0140*/  IMAD.WIDE R6, R11, 0x4, R6 ;  /* 0x000000040b067825 */ /* 0x000fe200078e0206 */
[----:B--2---:R-:W-:-:S05]  /*0150*/  IADD3 R9, PT, PT, R2, R5, RZ ;  /* 0x0000000502097210 */ /* 0x004fca0007ffe0ff */
[----:B------:R-:W-:Y:S01]  /*0160*/  STG.E desc[UR4][R6.64], R9 ;  /* 0x0000000906007986 */ /* 0x000fe2000c101904 */
[----:B------:R-:W-:Y:S05]  /*0170*/  EXIT ;  /* 0x000000000000794d */ /* 0x000fea0003800000 */
.L_x_0:
[----:B------:R-:W-:-:S00]  /*0180*/  BRA `(.L_x_0) ;  /* 0xfffffffc00fc7947 */ /* 0x000fc0000383ffff */
[----:B------:R-:W-:-:S00]  /*0190*/  NOP ;  /* 0x0000000000007918 */ /* 0x000fc00000000000 */
        /* <DEDUP_REMOVED lines=14> */
.L_x_1:


//--------------------- .nv.shared.reserved.0     --------------------------
	.section	.nv.shared.reserved.0,"aw",@nobits
	.weak		__nv_reservedSMEM_offset_0_alias
	.size		__nv_reservedSMEM_offset_0_alias, 0, 64
	.other		__nv_reservedSMEM_offset_0_alias,@"STO_CUDA_RESERVED_SHARED STV_DEFAULT"
__nv_reservedSMEM_offset_0_alias:
	.zero		0
	.zero		64


//--------------------- .nv.constant0._Z8additionPA2_iPA2_KiS3_ --------------------------
	.section	.nv.constant0._Z8additionPA2_iPA2_KiS3_,"a",@progbits
	.sectionflags	@""
	.align	4
.nv.constant0._Z8additionPA2_iPA2_KiS3_:
	.zero		920


//--------------------- SYMBOLS --------------------------

	.type		.nv.reservedSmem.offset0,@object
	.size		.nv.reservedSmem.offset0,0x4
